//
// Generated by NVIDIA NVVM Compiler
//
// Compiler Build ID: CL-36424714
// Cuda compilation tools, release 13.0, V13.0.88
// Based on NVVM 20.0.0
//

.version 9.0
.target sm_100
.address_size 64

	// .globl	_Z15gpuMatrixConv3DPfS_S_iiiiii

.visible .entry _Z15gpuMatrixConv3DPfS_S_iiiiii(
	.param .u64 .ptr .align 1 _Z15gpuMatrixConv3DPfS_S_iiiiii_param_0,
	.param .u64 .ptr .align 1 _Z15gpuMatrixConv3DPfS_S_iiiiii_param_1,
	.param .u64 .ptr .align 1 _Z15gpuMatrixConv3DPfS_S_iiiiii_param_2,
	.param .u32 _Z15gpuMatrixConv3DPfS_S_iiiiii_param_3,
	.param .u32 _Z15gpuMatrixConv3DPfS_S_iiiiii_param_4,
	.param .u32 _Z15gpuMatrixConv3DPfS_S_iiiiii_param_5,
	.param .u32 _Z15gpuMatrixConv3DPfS_S_iiiiii_param_6,
	.param .u32 _Z15gpuMatrixConv3DPfS_S_iiiiii_param_7,
	.param .u32 _Z15gpuMatrixConv3DPfS_S_iiiiii_param_8
)
{
	.reg .pred 	%p<15>;
	.reg .b32 	%r<129>;
	.reg .b32 	%f<73>;
	.reg .b64 	%rd<62>;

	ld.param.u64 	%rd4, [_Z15gpuMatrixConv3DPfS_S_iiiiii_param_0];
	ld.param.u64 	%rd5, [_Z15gpuMatrixConv3DPfS_S_iiiiii_param_1];
	ld.param.u32 	%r60, [_Z15gpuMatrixConv3DPfS_S_iiiiii_param_3];
	ld.param.u32 	%r61, [_Z15gpuMatrixConv3DPfS_S_iiiiii_param_4];
	ld.param.u32 	%r62, [_Z15gpuMatrixConv3DPfS_S_iiiiii_param_6];
	ld.param.u32 	%r64, [_Z15gpuMatrixConv3DPfS_S_iiiiii_param_7];
	ld.param.u32 	%r63, [_Z15gpuMatrixConv3DPfS_S_iiiiii_param_8];
	cvta.to.global.u64 	%rd1, %rd5;
	cvta.to.global.u64 	%rd2, %rd4;
	mov.u32 	%r65, %ctaid.y;
	mov.u32 	%r66, %ntid.y;
	mul.lo.s32 	%r1, %r65, %r66;
	mov.u32 	%r2, %tid.y;
	add.s32 	%r3, %r1, %r2;
	mov.u32 	%r67, %ctaid.x;
	mov.u32 	%r68, %ntid.x;
	mov.u32 	%r69, %tid.x;
	mad.lo.s32 	%r4, %r67, %r68, %r69;
	setp.ge.s32 	%p1, %r3, %r64;
	setp.ge.s32 	%p2, %r4, %r63;
	or.pred  	%p3, %p1, %p2;
	@%p3 bra 	$L__BB0_18;
	setp.lt.s32 	%p4, %r62, 1;
	mov.f32 	%f71, 0f00000000;
	@%p4 bra 	$L__BB0_17;
	add.s32 	%r5, %r62, -1;
	and.b32  	%r6, %r62, 7;
	and.b32  	%r7, %r62, 3;
	and.b32  	%r8, %r62, 2147483640;
	neg.s32 	%r9, %r8;
	add.s32 	%r71, %r2, %r60;
	add.s32 	%r10, %r71, %r1;
	mul.lo.s32 	%r72, %r61, %r60;
	shl.b32 	%r11, %r72, 3;
	shl.b32 	%r12, %r62, 3;
	mov.f32 	%f71, 0f00000000;
	mov.b32 	%r114, 0;
	mul.wide.u32 	%rd52, %r62, 4;
$L__BB0_3:
	add.s32 	%r14, %r114, %r3;
	add.s32 	%r74, %r10, %r114;
	mad.lo.s32 	%r15, %r61, %r74, %r4;
	shl.b32 	%r75, %r60, 1;
	add.s32 	%r76, %r3, %r75;
	add.s32 	%r77, %r76, %r114;
	mad.lo.s32 	%r16, %r61, %r77, %r4;
	mad.lo.s32 	%r78, %r60, 3, %r3;
	add.s32 	%r79, %r78, %r114;
	mad.lo.s32 	%r17, %r61, %r79, %r4;
	shl.b32 	%r80, %r60, 2;
	add.s32 	%r81, %r3, %r80;
	add.s32 	%r82, %r81, %r114;
	mad.lo.s32 	%r18, %r61, %r82, %r4;
	mad.lo.s32 	%r83, %r60, 5, %r3;
	add.s32 	%r84, %r83, %r114;
	mad.lo.s32 	%r19, %r61, %r84, %r4;
	mad.lo.s32 	%r85, %r60, 6, %r3;
	add.s32 	%r86, %r85, %r114;
	mad.lo.s32 	%r20, %r61, %r86, %r4;
	mad.lo.s32 	%r87, %r60, 7, %r3;
	add.s32 	%r88, %r87, %r114;
	mad.lo.s32 	%r21, %r61, %r88, %r4;
	mov.b32 	%r115, 0;
$L__BB0_4:
	setp.lt.u32 	%p5, %r5, 7;
	add.s32 	%r23, %r115, %r4;
	mov.b32 	%r127, 0;
	@%p5 bra 	$L__BB0_7;
	add.s32 	%r124, %r15, %r115;
	add.s32 	%r123, %r16, %r115;
	add.s32 	%r122, %r17, %r115;
	add.s32 	%r121, %r18, %r115;
	add.s32 	%r120, %r19, %r115;
	add.s32 	%r119, %r20, %r115;
	add.s32 	%r118, %r21, %r115;
	mad.lo.s32 	%r90, %r61, %r14, %r4;
	add.s32 	%r117, %r90, %r115;
	mad.lo.s32 	%r116, %r62, %r114, %r115;
	mov.u32 	%r125, %r9;
$L__BB0_6:
	.pragma "nounroll";
	mul.wide.s32 	%rd6, %r117, 4;
	add.s64 	%rd7, %rd2, %rd6;
	ld.global.f32 	%f19, [%rd7];
	mul.wide.s32 	%rd8, %r116, 4;
	add.s64 	%rd9, %rd1, %rd8;
	ld.global.f32 	%f20, [%rd9];
	fma.rn.f32 	%f21, %f19, %f20, %f71;
	mul.wide.s32 	%rd10, %r124, 4;
	add.s64 	%rd11, %rd2, %rd10;
	ld.global.f32 	%f22, [%rd11];
	add.s64 	%rd13, %rd9, %rd52;
	ld.global.f32 	%f23, [%rd13];
	fma.rn.f32 	%f24, %f22, %f23, %f21;
	mul.wide.s32 	%rd14, %r123, 4;
	add.s64 	%rd15, %rd2, %rd14;
	ld.global.f32 	%f25, [%rd15];
	add.s64 	%rd16, %rd13, %rd52;
	ld.global.f32 	%f26, [%rd16];
	fma.rn.f32 	%f27, %f25, %f26, %f24;
	mul.wide.s32 	%rd17, %r122, 4;
	add.s64 	%rd18, %rd2, %rd17;
	ld.global.f32 	%f28, [%rd18];
	add.s64 	%rd19, %rd16, %rd52;
	ld.global.f32 	%f29, [%rd19];
	fma.rn.f32 	%f30, %f28, %f29, %f27;
	mul.wide.s32 	%rd20, %r121, 4;
	add.s64 	%rd21, %rd2, %rd20;
	ld.global.f32 	%f31, [%rd21];
	add.s64 	%rd22, %rd19, %rd52;
	ld.global.f32 	%f32, [%rd22];
	fma.rn.f32 	%f33, %f31, %f32, %f30;
	mul.wide.s32 	%rd23, %r120, 4;
	add.s64 	%rd24, %rd2, %rd23;
	ld.global.f32 	%f34, [%rd24];
	add.s64 	%rd25, %rd22, %rd52;
	ld.global.f32 	%f35, [%rd25];
	fma.rn.f32 	%f36, %f34, %f35, %f33;
	mul.wide.s32 	%rd26, %r119, 4;
	add.s64 	%rd27, %rd2, %rd26;
	ld.global.f32 	%f37, [%rd27];
	add.s64 	%rd28, %rd25, %rd52;
	ld.global.f32 	%f38, [%rd28];
	fma.rn.f32 	%f39, %f37, %f38, %f36;
	mul.wide.s32 	%rd29, %r118, 4;
	add.s64 	%rd30, %rd2, %rd29;
	ld.global.f32 	%f40, [%rd30];
	add.s64 	%rd31, %rd28, %rd52;
	ld.global.f32 	%f41, [%rd31];
	fma.rn.f32 	%f71, %f40, %f41, %f39;
	add.s32 	%r125, %r125, 8;
	add.s32 	%r124, %r124, %r11;
	add.s32 	%r123, %r123, %r11;
	add.s32 	%r122, %r122, %r11;
	add.s32 	%r121, %r121, %r11;
	add.s32 	%r120, %r120, %r11;
	add.s32 	%r119, %r119, %r11;
	add.s32 	%r118, %r118, %r11;
	add.s32 	%r117, %r117, %r11;
	add.s32 	%r116, %r116, %r12;
	setp.ne.s32 	%p6, %r125, 0;
	mov.u32 	%r127, %r8;
	@%p6 bra 	$L__BB0_6;
$L__BB0_7:
	setp.eq.s32 	%p7, %r6, 0;
	@%p7 bra 	$L__BB0_15;
	add.s32 	%r91, %r6, -1;
	setp.lt.u32 	%p8, %r91, 3;
	@%p8 bra 	$L__BB0_10;
	mad.lo.s32 	%r92, %r127, %r60, %r14;
	mad.lo.s32 	%r93, %r92, %r61, %r23;
	mul.wide.s32 	%rd32, %r93, 4;
	add.s64 	%rd33, %rd2, %rd32;
	ld.global.f32 	%f43, [%rd33];
	add.s32 	%r94, %r127, %r114;
	mad.lo.s32 	%r95, %r94, %r62, %r115;
	mul.wide.s32 	%rd34, %r95, 4;
	add.s64 	%rd35, %rd1, %rd34;
	ld.global.f32 	%f44, [%rd35];
	fma.rn.f32 	%f45, %f43, %f44, %f71;
	add.s32 	%r96, %r92, %r60;
	mad.lo.s32 	%r97, %r96, %r61, %r23;
	mul.wide.s32 	%rd36, %r97, 4;
	add.s64 	%rd37, %rd2, %rd36;
	ld.global.f32 	%f46, [%rd37];
	add.s64 	%rd39, %rd35, %rd52;
	ld.global.f32 	%f47, [%rd39];
	fma.rn.f32 	%f48, %f46, %f47, %f45;
	add.s32 	%r98, %r96, %r60;
	mad.lo.s32 	%r99, %r98, %r61, %r23;
	mul.wide.s32 	%rd40, %r99, 4;
	add.s64 	%rd41, %rd2, %rd40;
	ld.global.f32 	%f49, [%rd41];
	add.s64 	%rd42, %rd39, %rd52;
	ld.global.f32 	%f50, [%rd42];
	fma.rn.f32 	%f51, %f49, %f50, %f48;
	add.s32 	%r100, %r98, %r60;
	mad.lo.s32 	%r101, %r100, %r61, %r23;
	mul.wide.s32 	%rd43, %r101, 4;
	add.s64 	%rd44, %rd2, %rd43;
	ld.global.f32 	%f52, [%rd44];
	add.s64 	%rd45, %rd42, %rd52;
	ld.global.f32 	%f53, [%rd45];
	fma.rn.f32 	%f71, %f52, %f53, %f51;
	add.s32 	%r127, %r127, 4;
$L__BB0_10:
	setp.eq.s32 	%p9, %r7, 0;
	@%p9 bra 	$L__BB0_15;
	setp.eq.s32 	%p10, %r7, 1;
	@%p10 bra 	$L__BB0_13;
	mad.lo.s32 	%r102, %r127, %r60, %r14;
	mad.lo.s32 	%r103, %r102, %r61, %r23;
	mul.wide.s32 	%rd46, %r103, 4;
	add.s64 	%rd47, %rd2, %rd46;
	ld.global.f32 	%f55, [%rd47];
	add.s32 	%r104, %r127, %r114;
	mad.lo.s32 	%r105, %r104, %r62, %r115;
	mul.wide.s32 	%rd48, %r105, 4;
	add.s64 	%rd49, %rd1, %rd48;
	ld.global.f32 	%f56, [%rd49];
	fma.rn.f32 	%f57, %f55, %f56, %f71;
	add.s32 	%r106, %r102, %r60;
	mad.lo.s32 	%r107, %r106, %r61, %r23;
	mul.wide.s32 	%rd50, %r107, 4;
	add.s64 	%rd51, %rd2, %rd50;
	ld.global.f32 	%f58, [%rd51];
	add.s64 	%rd53, %rd49, %rd52;
	ld.global.f32 	%f59, [%rd53];
	fma.rn.f32 	%f71, %f58, %f59, %f57;
	add.s32 	%r127, %r127, 2;
$L__BB0_13:
	and.b32  	%r108, %r62, 1;
	setp.eq.b32 	%p11, %r108, 1;
	not.pred 	%p12, %p11;
	@%p12 bra 	$L__BB0_15;
	mad.lo.s32 	%r109, %r127, %r60, %r14;
	mad.lo.s32 	%r110, %r109, %r61, %r23;
	mul.wide.s32 	%rd54, %r110, 4;
	add.s64 	%rd55, %rd2, %rd54;
	ld.global.f32 	%f60, [%rd55];
	add.s32 	%r111, %r127, %r114;
	mad.lo.s32 	%r112, %r111, %r62, %r115;
	mul.wide.s32 	%rd56, %r112, 4;
	add.s64 	%rd57, %rd1, %rd56;
	ld.global.f32 	%f61, [%rd57];
	fma.rn.f32 	%f71, %f60, %f61, %f71;
$L__BB0_15:
	add.s32 	%r115, %r115, 1;
	setp.ne.s32 	%p13, %r115, %r62;
	@%p13 bra 	$L__BB0_4;
	add.s32 	%r114, %r114, 1;
	setp.ne.s32 	%p14, %r114, %r62;
	@%p14 bra 	$L__BB0_3;
$L__BB0_17:
	ld.param.u64 	%rd61, [_Z15gpuMatrixConv3DPfS_S_iiiiii_param_2];
	mad.lo.s32 	%r113, %r63, %r3, %r4;
	cvta.to.global.u64 	%rd58, %rd61;
	mul.wide.s32 	%rd59, %r113, 4;
	add.s64 	%rd60, %rd58, %rd59;
	st.global.f32 	[%rd60], %f71;
$L__BB0_18:
	ret;

}


// ===== COMPILED SASS (sm_100) =====

	.target	sm_100

	.elftype	@"ET_EXEC"


//--------------------- .note.nv.tkinfo           --------------------------
	.section	.note.nv.tkinfo,"",@"SHT_NOTE"
	.sectionflags	@"SHF_NOTE_NV_TKINFO"
	.tkinfo
        /*0018*/ 	.word	0x00000002
        /*0030*/ 	.string	""
        /*0030*/ 	.string	"ptxas"
        /*0030*/ 	.string	"Cuda compilation tools, release 13.0, V13.0.88"
        /*0030*/ 	.string	"Build cuda_13.0.r13.0/compiler.36424714_0"
        /*0030*/ 	.string	"-arch sm_100 -m 64 "



//--------------------- .note.nv.cuinfo           --------------------------
	.section	.note.nv.cuinfo,"",@"SHT_NOTE"
	.sectionflags	@"SHF_NOTE_NV_CUINFO"
        /*0018*/ 	.short	0x0002
        /*001a*/ 	.short	0x0064
        /*001c*/ 	.short	0x0082
	.zero		2


//--------------------- .nv.info                  --------------------------
	.section	.nv.info,"",@"SHT_CUDA_INFO"
	.align	4


	//----- nvinfo : EIATTR_REGCOUNT
	.align		4
        /*0000*/ 	.byte	0x04, 0x2f
        /*0002*/ 	.short	(.L_1 - .L_0)
	.align		4
.L_0:
        /*0004*/ 	.word	index@(_Z15gpuMatrixConv3DPfS_S_iiiiii)
        /*0008*/ 	.word	0x00000020


	//----- nvinfo : EIATTR_FRAME_SIZE
	.align		4
.L_1:
        /*000c*/ 	.byte	0x04, 0x11
        /*000e*/ 	.short	(.L_3 - .L_2)
	.align		4
.L_2:
        /*0010*/ 	.word	index@(_Z15gpuMatrixConv3DPfS_S_iiiiii)
        /*0014*/ 	.word	0x00000000


	//----- nvinfo : EIATTR_MIN_STACK_SIZE
	.align		4
.L_3:
        /*0018*/ 	.byte	0x04, 0x12
        /*001a*/ 	.short	(.L_5 - .L_4)
	.align		4
.L_4:
        /*001c*/ 	.word	index@(_Z15gpuMatrixConv3DPfS_S_iiiiii)
        /*0020*/ 	.word	0x00000000
.L_5:


//--------------------- .nv.compat                --------------------------
	.section	.nv.compat,"",@"SHT_CUDA_COMPAT_INFO"
	.align	4
        /*0000*/ 	.byte	0x02, 0x09, 0x00, 0x00, 0x02, 0x02, 0x01, 0x00, 0x02, 0x05, 0x05, 0x00, 0x03, 0x07, 0x01, 0x01
        /*0010*/ 	.byte	0x02, 0x03, 0x00, 0x00, 0x02, 0x06, 0x01, 0x00, 0x04, 0x0b, 0x08, 0x00, 0x09, 0x00, 0x00, 0x00
        /*0020*/ 	.byte	0x00, 0x00, 0x00, 0x00


//--------------------- .nv.info._Z15gpuMatrixConv3DPfS_S_iiiiii --------------------------
	.section	.nv.info._Z15gpuMatrixConv3DPfS_S_iiiiii,"",@"SHT_CUDA_INFO"
	.sectionflags	@""
	.align	4


	//----- nvinfo : EIATTR_CUDA_API_VERSION
	.align		4
        /*0000*/ 	.byte	0x04, 0x37
        /*0002*/ 	.short	(.L_7 - .L_6)
.L_6:
        /*0004*/ 	.word	0x00000082


	//----- nvinfo : EIATTR_KPARAM_INFO
	.align		4
.L_7:
        /*0008*/ 	.byte	0x04, 0x17
        /*000a*/ 	.short	(.L_9 - .L_8)
.L_8:
        /*000c*/ 	.word	0x00000000
        /*0010*/ 	.short	0x0008
        /*0012*/ 	.short	0x002c
        /*0014*/ 	.byte	0x00, 0xf0, 0x11, 0x00


	//----- nvinfo : EIATTR_KPARAM_INFO
	.align		4
.L_9:
        /*0018*/ 	.byte	0x04, 0x17
        /*001a*/ 	.short	(.L_11 - .L_10)
.L_10:
        /*001c*/ 	.word	0x00000000
        /*0020*/ 	.short	0x0007
        /*0022*/ 	.short	0x0028
        /*0024*/ 	.byte	0x00, 0xf0, 0x11, 0x00


	//----- nvinfo : EIATTR_KPARAM_INFO
	.align		4
.L_11:
        /*0028*/ 	.byte	0x04, 0x17
        /*002a*/ 	.short	(.L_13 - .L_12)
.L_12:
        /*002c*/ 	.word	0x00000000
        /*0030*/ 	.short	0x0006
        /*0032*/ 	.short	0x0024
        /*0034*/ 	.byte	0x00, 0xf0, 0x11, 0x00


	//----- nvinfo : EIATTR_KPARAM_INFO
	.align		4
.L_13:
        /*0038*/ 	.byte	0x04, 0x17
        /*003a*/ 	.short	(.L_15 - .L_14)
.L_14:
        /*003c*/ 	.word	0x00000000
        /*0040*/ 	.short	0x0005
        /*0042*/ 	.short	0x0020
        /*0044*/ 	.byte	0x00, 0xf0, 0x11, 0x00


	//----- nvinfo : EIATTR_KPARAM_INFO
	.align		4
.L_15:
        /*0048*/ 	.byte	0x04, 0x17
        /*004a*/ 	.short	(.L_17 - .L_16)
.L_16:
        /*004c*/ 	.word	0x00000000
        /*0050*/ 	.short	0x0004
        /*0052*/ 	.short	0x001c
        /*0054*/ 	.byte	0x00, 0xf0, 0x11, 0x00


	//----- nvinfo : EIATTR_KPARAM_INFO
	.align		4
.L_17:
        /*0058*/ 	.byte	0x04, 0x17
        /*005a*/ 	.short	(.L_19 - .L_18)
.L_18:
        /*005c*/ 	.word	0x00000000
        /*0060*/ 	.short	0x0003
        /*0062*/ 	.short	0x0018
        /*0064*/ 	.byte	0x00, 0xf0, 0x11, 0x00


	//----- nvinfo : EIATTR_KPARAM_INFO
	.align		4
.L_19:
        /*0068*/ 	.byte	0x04, 0x17
        /*006a*/ 	.short	(.L_21 - .L_20)
.L_20:
        /*006c*/ 	.word	0x00000000
        /*0070*/ 	.short	0x0002
        /*0072*/ 	.short	0x0010
        /*0074*/ 	.byte	0x00, 0xf5, 0x21, 0x00


	//----- nvinfo : EIATTR_KPARAM_INFO
	.align		4
.L_21:
        /*0078*/ 	.byte	0x04, 0x17
        /*007a*/ 	.short	(.L_23 - .L_22)
.L_22:
        /*007c*/ 	.word	0x00000000
        /*0080*/ 	.short	0x0001
        /*0082*/ 	.short	0x0008
        /*0084*/ 	.byte	0x00, 0xf5, 0x21, 0x00


	//----- nvinfo : EIATTR_KPARAM_INFO
	.align		4
.L_23:
        /*0088*/ 	.byte	0x04, 0x17
        /*008a*/ 	.short	(.L_25 - .L_24)
.L_24:
        /*008c*/ 	.word	0x00000000
        /*0090*/ 	.short	0x0000
        /*0092*/ 	.short	0x0000
        /*0094*/ 	.byte	0x00, 0xf5, 0x21, 0x00


	//----- nvinfo : EIATTR_SPARSE_MMA_MASK
	.align		4
.L_25:
        /*0098*/ 	.byte	0x03, 0x50
        /*009a*/ 	.short	0x0000


	//----- nvinfo : EIATTR_MAXREG_COUNT
	.align		4
        /*009c*/ 	.byte	0x03, 0x1b
        /*009e*/ 	.short	0x00ff


	//----- nvinfo : EIATTR_MERCURY_ISA_VERSION
	.align		4
        /*00a0*/ 	.byte	0x03, 0x5f
        /*00a2*/ 	.short	0x0101


	//----- nvinfo : EIATTR_VRC_CTA_INIT_COUNT
	.align		4
        /*00a4*/ 	.byte	0x02, 0x4a
	.zero		1
	.zero		1


	//----- nvinfo : EIATTR_EXIT_INSTR_OFFSETS
	.align		4
        /*00a8*/ 	.byte	0x04, 0x1c
        /*00aa*/ 	.short	(.L_27 - .L_26)


	//   ....[0]....
.L_26:
        /*00ac*/ 	.word	0x000000d0


	//   ....[1]....
        /*00b0*/ 	.word	0x00000da0


	//----- nvinfo : EIATTR_CBANK_PARAM_SIZE
	.align		4
.L_27:
        /*00b4*/ 	.byte	0x03, 0x19
        /*00b6*/ 	.short	0x0030


	//----- nvinfo : EIATTR_PARAM_CBANK
	.align		4
        /*00b8*/ 	.byte	0x04, 0x0a
        /*00ba*/ 	.short	(.L_29 - .L_28)
	.align		4
.L_28:
        /*00bc*/ 	.word	index@(.nv.constant0._Z15gpuMatrixConv3DPfS_S_iiiiii)
        /*00c0*/ 	.short	0x0380
        /*00c2*/ 	.short	0x0030


	//----- nvinfo : EIATTR_SW_WAR
	.align		4
.L_29:
        /*00c4*/ 	.byte	0x04, 0x36
        /*00c6*/ 	.short	(.L_31 - .L_30)
.L_30:
        /*00c8*/ 	.word	0x00000008
.L_31:


//--------------------- .nv.callgraph             --------------------------
	.section	.nv.callgraph,"",@"SHT_CUDA_CALLGRAPH"
	.align	4
	.sectionentsize	8
	.align		4
        /*0000*/ 	.word	0x00000000
	.align		4
        /*0004*/ 	.word	0xffffffff
	.align		4
        /*0008*/ 	.word	0x00000000
	.align		4
        /*000c*/ 	.word	0xfffffffe
	.align		4
        /*0010*/ 	.word	0x00000000
	.align		4
        /*0014*/ 	.word	0xfffffffd
	.align		4
        /*0018*/ 	.word	0x00000000
	.align		4
        /*001c*/ 	.word	0xfffffffc


//--------------------- .text._Z15gpuMatrixConv3DPfS_S_iiiiii --------------------------
	.section	.text._Z15gpuMatrixConv3DPfS_S_iiiiii,"ax",@progbits
	.align	128
        .global         _Z15gpuMatrixConv3DPfS_S_iiiiii
        .type           _Z15gpuMatrixConv3DPfS_S_iiiiii,@function
        .size           _Z15gpuMatrixConv3DPfS_S_iiiiii,(.L_x_8 - _Z15gpuMatrixConv3DPfS_S_iiiiii)
        .other          _Z15gpuMatrixConv3DPfS_S_iiiiii,@"STO_CUDA_ENTRY STV_DEFAULT"
_Z15gpuMatrixConv3DPfS_S_iiiiii:
.text._Z15gpuMatrixConv3DPfS_S_iiiiii:
[----:B------:R-:W-:Y:S01]  /*0000*/  LDC R1, c[0x0][0x37c] ;  /* 0x0000df00ff017b82 */ /* 0x000fe20000000800 */
[----:B------:R-:W0:Y:S07]  /*0010*/  S2R R3, SR_TID.X ;  /* 0x0000000000037919 */ /* 0x000e2e0000002100 */
[----:B------:R-:W1:Y:S01]  /*0020*/  S2UR UR5, SR_CTAID.Y ;  /* 0x00000000000579c3 */ /* 0x000e620000002600 */
[----:B------:R-:W1:Y:S01]  /*0030*/  LDCU UR4, c[0x0][0x364] ;  /* 0x00006c80ff0477ac */ /* 0x000e620008000800 */
[----:B------:R-:W2:Y:S01]  /*0040*/  S2R R5, SR_TID.Y ;  /* 0x0000000000057919 */ /* 0x000ea20000002200 */
[----:B------:R-:W3:Y:S05]  /*0050*/  LDCU.64 UR8, c[0x0][0x3a8] ;  /* 0x00007500ff0877ac */ /* 0x000eea0008000a00 */
[----:B------:R-:W0:Y:S08]  /*0060*/  S2UR UR6, SR_CTAID.X ;  /* 0x00000000000679c3 */ /* 0x000e300000002500 */
[----:B------:R-:W0:Y:S01]  /*0070*/  LDC R0, c[0x0][0x360] ;  /* 0x0000d800ff007b82 */ /* 0x000e220000000800 */
[----:B-1----:R-:W-:Y:S01]  /*0080*/  UIMAD UR5, UR5, UR4, URZ ;  /* 0x00000004050572a4 */ /* 0x002fe2000f8e02ff */
[----:B0-----:R-:W-:-:S05]  /*0090*/  IMAD R0, R0, UR6, R3 ;  /* 0x0000000600007c24 */ /* 0x001fca000f8e0203 */
[----:B--2---:R-:W-:Y:S02]  /*00a0*/  IADD3 R3, PT, PT, R5, UR5, RZ ;  /* 0x0000000505037c10 */ /* 0x004fe4000fffe0ff */
[----:B---3--:R-:W-:-:S04]  /*00b0*/  ISETP.GE.AND P0, PT, R0, UR9, PT ;  /* 0x0000000900007c0c */ /* 0x008fc8000bf06270 */
[----:B------:R-:W-:-:S13]  /*00c0*/  ISETP.GE.OR P0, PT, R3, UR8, P0 ;  /* 0x0000000803007c0c */ /* 0x000fda0008706670 */
[----:B------:R-:W-:Y:S05]  /*00d0*/  @P0 EXIT ;  /* 0x000000000000094d */ /* 0x000fea0003800000 */
[----:B------:R-:W0:Y:S01]  /*00e0*/  LDCU UR6, c[0x0][0x3a4] ;  /* 0x00007480ff0677ac */ /* 0x000e220008000800 */
[----:B------:R-:W-:Y:S01]  /*00f0*/  HFMA2 R26, -RZ, RZ, 0, 0 ;  /* 0x00000000ff1a7431 */ /* 0x000fe200000001ff */
[----:B------:R-:W1:Y:S01]  /*0100*/  LDCU.64 UR8, c[0x0][0x358] ;  /* 0x00006b00ff0877ac */ /* 0x000e620008000a00 */
[----:B0-----:R-:W-:-:S09]  /*0110*/  UISETP.GE.AND UP0, UPT, UR6, 0x1, UPT ;  /* 0x000000010600788c */ /* 0x001fd2000bf06270 */
[----:B-1----:R-:W-:Y:S05]  /*0120*/  BRA.U !UP0, `(.L_x_0) ;  /* 0x0000000d08087547 */ /* 0x002fea000b800000 */
[----:B------:R-:W0:Y:S01]  /*0130*/  LDC.64 R6, c[0x0][0x398] ;  /* 0x0000e600ff067b82 */ /* 0x000e220000000a00 */
[----:B------:R-:W-:Y:S01]  /*0140*/  UIADD3 UR4, UPT, UPT, UR6, -0x1, URZ ;  /* 0xffffffff06047890 */ /* 0x000fe2000fffe0ff */
[----:B------:R-:W-:Y:S01]  /*0150*/  MOV R26, RZ ;  /* 0x000000ff001a7202 */ /* 0x000fe20000000f00 */
[----:B------:R-:W-:Y:S02]  /*0160*/  ULOP3.LUT UR6, UR6, 0x7ffffff8, URZ, 0xc0, !UPT ;  /* 0x7ffffff806067892 */ /* 0x000fe4000f8ec0ff */
[----:B------:R-:W-:-:S03]  /*0170*/  UISETP.GE.U32.AND UP0, UPT, UR4, 0x7, UPT ;  /* 0x000000070400788c */ /* 0x000fc6000bf06070 */
[----:B------:R-:W-:Y:S01]  /*0180*/  UMOV UR4, URZ ;  /* 0x000000ff00047c82 */ /* 0x000fe20008000000 */
[C---:B0-----:R-:W-:Y:S01]  /*0190*/  IADD3 R4, PT, PT, R6.reuse, UR5, R5 ;  /* 0x0000000506047c10 */ /* 0x041fe2000fffe005 */
[----:B------:R-:W-:-:S07]  /*01a0*/  IMAD R5, R6, R7, RZ ;  /* 0x0000000706057224 */ /* 0x000fce00078e02ff */
.L_x_6:
[----:B------:R-:W0:Y:S02]  /*01b0*/  LDC.64 R8, c[0x0][0x398] ;  /* 0x0000e600ff087b82 */ /* 0x000e240000000a00 */
[C-C-:B0-----:R-:W-:Y:S01]  /*01c0*/  IMAD R6, R8.reuse, 0x5, R3.reuse ;  /* 0x0000000508067824 */ /* 0x141fe200078e0203 */
[C---:B------:R-:W-:Y:S01]  /*01d0*/  LEA R2, R8.reuse, R3, 0x2 ;  /* 0x0000000308027211 */ /* 0x040fe200078e10ff */
[C-C-:B------:R-:W-:Y:S02]  /*01e0*/  IMAD R10, R8.reuse, 0x6, R3.reuse ;  /* 0x00000006080a7824 */ /* 0x140fe400078e0203 */
[----:B------:R-:W-:Y:S01]  /*01f0*/  IMAD R11, R8, 0x7, R3 ;  /* 0x00000007080b7824 */ /* 0x000fe200078e0203 */
[----:B------:R-:W-:Y:S02]  /*0200*/  IADD3 R2, PT, PT, R2, UR4, RZ ;  /* 0x0000000402027c10 */ /* 0x000fe4000fffe0ff */
[----:B------:R-:W-:Y:S02]  /*0210*/  IADD3 R7, PT, PT, R6, UR4, RZ ;  /* 0x0000000406077c10 */ /* 0x000fe4000fffe0ff */
[----:B------:R-:W-:Y:S01]  /*0220*/  IADD3 R8, PT, PT, R10, UR4, RZ ;  /* 0x000000040a087c10 */ /* 0x000fe2000fffe0ff */
[-CC-:B------:R-:W-:Y:S01]  /*0230*/  IMAD R6, R2, R9.reuse, R0.reuse ;  /* 0x0000000902067224 */ /* 0x180fe200078e0200 */
[----:B------:R-:W-:Y:S01]  /*0240*/  IADD3 R11, PT, PT, R11, UR4, RZ ;  /* 0x000000040b0b7c10 */ /* 0x000fe2000fffe0ff */
[----:B------:R-:W-:-:S02]  /*0250*/  IMAD R7, R7, R9, R0 ;  /* 0x0000000907077224 */ /* 0x000fc400078e0200 */
[-CC-:B------:R-:W-:Y:S02]  /*0260*/  IMAD R8, R8, R9.reuse, R0.reuse ;  /* 0x0000000908087224 */ /* 0x180fe400078e0200 */
[----:B------:R-:W-:Y:S01]  /*0270*/  IMAD R9, R11, R9, R0 ;  /* 0x000000090b097224 */ /* 0x000fe200078e0200 */
[----:B------:R-:W-:-:S07]  /*0280*/  MOV R11, RZ ;  /* 0x000000ff000b7202 */ /* 0x000fce0000000f00 */
.L_x_5:
[----:B------:R-:W-:Y:S01]  /*0290*/  HFMA2 R25, -RZ, RZ, 0, 0 ;  /* 0x00000000ff197431 */ /* 0x000fe200000001ff */
[----:B------:R-:W-:Y:S06]  /*02a0*/  BRA.U !UP0, `(.L_x_1) ;  /* 0x0000000508387547 */ /* 0x000fec000b800000 */
[----:B------:R-:W0:Y:S01]  /*02b0*/  LDC.64 R12, c[0x0][0x398] ;  /* 0x0000e600ff0c7b82 */ /* 0x000e220000000a00 */
[----:B------:R-:W1:Y:S01]  /*02c0*/  LDCU UR10, c[0x0][0x39c] ;  /* 0x00007380ff0a77ac */ /* 0x000e620008000800 */
[----:B------:R-:W-:Y:S02]  /*02d0*/  IADD3 R2, PT, PT, R4, UR4, RZ ;  /* 0x0000000404027c10 */ /* 0x000fe4000fffe0ff */
[----:B------:R-:W-:Y:S01]  /*02e0*/  IADD3 R15, PT, PT, R3, UR4, RZ ;  /* 0x00000004030f7c10 */ /* 0x000fe2000fffe0ff */
[----:B------:R-:W-:Y:S01]  /*02f0*/  UIADD3 UR7, UPT, UPT, -UR6, URZ, URZ ;  /* 0x000000ff06077290 */ /* 0x000fe2000fffe1ff */
[-C--:B------:R-:W-:Y:S02]  /*0300*/  IADD3 R22, PT, PT, R6, R11.reuse, RZ ;  /* 0x0000000b06167210 */ /* 0x080fe40007ffe0ff */
[----:B------:R-:W2:Y:S01]  /*0310*/  LDC R10, c[0x0][0x3a4] ;  /* 0x0000e900ff0a7b82 */ /* 0x000ea20000000800 */
[-C--:B------:R-:W-:Y:S02]  /*0320*/  IADD3 R18, PT, PT, R7, R11.reuse, RZ ;  /* 0x0000000b07127210 */ /* 0x080fe40007ffe0ff */
[----:B------:R-:W-:-:S02]  /*0330*/  IADD3 R23, PT, PT, R8, R11, RZ ;  /* 0x0000000b08177210 */ /* 0x000fc40007ffe0ff */
[----:B------:R-:W-:Y:S02]  /*0340*/  IADD3 R20, PT, PT, R9, R11, RZ ;  /* 0x0000000b09147210 */ /* 0x000fe40007ffe0ff */
[C---:B0-----:R-:W-:Y:S01]  /*0350*/  LEA R14, R12.reuse, R3, 0x1 ;  /* 0x000000030c0e7211 */ /* 0x041fe200078e08ff */
[----:B------:R-:W-:Y:S02]  /*0360*/  IMAD R12, R12, 0x3, R3 ;  /* 0x000000030c0c7824 */ /* 0x000fe400078e0203 */
[--C-:B------:R-:W-:Y:S01]  /*0370*/  IMAD R24, R2, R13, R0.reuse ;  /* 0x0000000d02187224 */ /* 0x100fe200078e0200 */
[----:B------:R-:W-:Y:S01]  /*0380*/  IADD3 R14, PT, PT, R14, UR4, RZ ;  /* 0x000000040e0e7c10 */ /* 0x000fe2000fffe0ff */
[--C-:B-1----:R-:W-:Y:S01]  /*0390*/  IMAD R2, R15, UR10, R0.reuse ;  /* 0x0000000a0f027c24 */ /* 0x102fe2000f8e0200 */
[----:B------:R-:W-:Y:S01]  /*03a0*/  IADD3 R12, PT, PT, R12, UR4, RZ ;  /* 0x000000040c0c7c10 */ /* 0x000fe2000fffe0ff */
[----:B--2---:R-:W-:Y:S01]  /*03b0*/  IMAD R21, R10, UR4, R11 ;  /* 0x000000040a157c24 */ /* 0x004fe2000f8e020b */
[----:B------:R-:W-:Y:S01]  /*03c0*/  IADD3 R24, PT, PT, R24, R11, RZ ;  /* 0x0000000b18187210 */ /* 0x000fe20007ffe0ff */
[--C-:B------:R-:W-:Y:S01]  /*03d0*/  IMAD R14, R14, R13, R0.reuse ;  /* 0x0000000d0e0e7224 */ /* 0x100fe200078e0200 */
[----:B------:R-:W-:Y:S01]  /*03e0*/  IADD3 R19, PT, PT, R2, R11, RZ ;  /* 0x0000000b02137210 */ /* 0x000fe20007ffe0ff */
[----:B------:R-:W-:-:S03]  /*03f0*/  IMAD R12, R12, R13, R0 ;  /* 0x0000000d0c0c7224 */ /* 0x000fc600078e0200 */
[-C--:B------:R-:W-:Y:S02]  /*0400*/  IADD3 R2, PT, PT, R14, R11.reuse, RZ ;  /* 0x0000000b0e027210 */ /* 0x080fe40007ffe0ff */
[----:B------:R-:W-:-:S07]  /*0410*/  IADD3 R25, PT, PT, R12, R11, RZ ;  /* 0x0000000b0c197210 */ /* 0x000fce0007ffe0ff */
.L_x_2:
[----:B------:R-:W0:Y:S08]  /*0420*/  LDC.64 R12, c[0x0][0x380] ;  /* 0x0000e000ff0c7b82 */ /* 0x000e300000000a00 */
[----:B------:R-:W1:Y:S01]  /*0430*/  LDC.64 R28, c[0x0][0x388] ;  /* 0x0000e200ff1c7b82 */ /* 0x000e620000000a00 */
[----:B0-----:R-:W-:-:S06]  /*0440*/  IMAD.WIDE R14, R19, 0x4, R12 ;  /* 0x00000004130e7825 */ /* 0x001fcc00078e020c */
[----:B------:R-:W2:Y:S01]  /*0450*/  LDG.E R15, desc[UR8][R14.64] ;  /* 0x000000080e0f7981 */ /* 0x000ea2000c1e1900 */
[----:B-1----:R-:W-:-:S05]  /*0460*/  IMAD.WIDE R28, R21, 0x4, R28 ;  /* 0x00000004151c7825 */ /* 0x002fca00078e021c */
[----:B------:R-:W2:Y:S02]  /*0470*/  LDG.E R16, desc[UR8][R28.64] ;  /* 0x000000081c107981 */ /* 0x000ea4000c1e1900 */
[----:B--2---:R-:W-:Y:S01]  /*0480*/  FFMA R14, R15, R16, R26 ;  /* 0x000000100f0e7223 */ /* 0x004fe2000000001a */
[----:B------:R-:W-:-:S04]  /*0490*/  IMAD.WIDE R16, R24, 0x4, R12 ;  /* 0x0000000418107825 */ /* 0x000fc800078e020c */
[----:B------:R-:W-:Y:S02]  /*04a0*/  IMAD.WIDE.U32 R26, R10, 0x4, R28 ;  /* 0x000000040a1a7825 */ /* 0x000fe400078e001c */
[----:B------:R-:W2:Y:S04]  /*04b0*/  LDG.E R17, desc[UR8][R16.64] ;  /* 0x0000000810117981 */ /* 0x000ea8000c1e1900 */
        /* <DEDUP_REMOVED lines=8> */
[C---:B------:R-:W-:Y:S02]  /*0540*/  IMAD.WIDE.U32 R28, R10.reuse, 0x4, R16 ;  /* 0x000000040a1c7825 */ /* 0x040fe400078e0010 */
[----:B------:R-:W2:Y:S04]  /*0550*/  LDG.E R15, desc[UR8][R14.64] ;  /* 0x000000080e0f7981 */ /* 0x000ea8000c1e1900 */
[----:B------:R0:W2:Y:S02]  /*0560*/  LDG.E R16, desc[UR8][R28.64] ;  /* 0x000000081c107981 */ /* 0x0000a4000c1e1900 */
[----:B0-----:R-:W-:-:S04]  /*0570*/  IMAD.WIDE.U32 R28, R10, 0x4, R28 ;  /* 0x000000040a1c7825 */ /* 0x001fc800078e001c */
[----:B--2---:R-:W-:Y:S01]  /*0580*/  FFMA R16, R15, R16, R26 ;  /* 0x000000100f107223 */ /* 0x004fe2000000001a */
[----:B------:R-:W-:-:S06]  /*0590*/  IMAD.WIDE R26, R22, 0x4, R12 ;  /* 0x00000004161a7825 */ /* 0x000fcc00078e020c */
[----:B------:R-:W2:Y:S04]  /*05a0*/  LDG.E R27, desc[UR8][R26.64] ;  /* 0x000000081a1b7981 */ /* 0x000ea8000c1e1900 */
[----:B------:R-:W2:Y:S01]  /*05b0*/  LDG.E R26, desc[UR8][R28.64] ;  /* 0x000000081c1a7981 */ /* 0x000ea2000c1e1900 */
[----:B------:R-:W-:-:S04]  /*05c0*/  IMAD.WIDE.U32 R14, R10, 0x4, R28 ;  /* 0x000000040a0e7825 */ /* 0x000fc800078e001c */
[----:B--2---:R-:W-:Y:S01]  /*05d0*/  FFMA R26, R27, R26, R16 ;  /* 0x0000001a1b1a7223 */ /* 0x004fe20000000010 */
[----:B------:R-:W-:-:S06]  /*05e0*/  IMAD.WIDE R16, R18, 0x4, R12 ;  /* 0x0000000412107825 */ /* 0x000fcc00078e020c */
[----:B------:R-:W2:Y:S04]  /*05f0*/  LDG.E R17, desc[UR8][R16.64] ;  /* 0x0000000810117981 */ /* 0x000ea8000c1e1900 */
[----:B------:R0:W2:Y:S02]  /*0600*/  LDG.E R16, desc[UR8][R14.64] ;  /* 0x000000080e107981 */ /* 0x0000a4000c1e1900 */
[----:B0-----:R-:W-:-:S05]  /*0610*/  IMAD.WIDE.U32 R14, R10, 0x4, R14 ;  /* 0x000000040a0e7825 */ /* 0x001fca00078e000e */
[----:B------:R-:W3:Y:S01]  /*0620*/  LDG.E R27, desc[UR8][R14.64] ;  /* 0x000000080e1b7981 */ /* 0x000ee2000c1e1900 */
[----:B------:R-:W-:-:S06]  /*0630*/  IMAD.WIDE.U32 R28, R10, 0x4, R14 ;  /* 0x000000040a1c7825 */ /* 0x000fcc00078e000e */
[----:B------:R-:W4:Y:S01]  /*0640*/  LDG.E R28, desc[UR8][R28.64] ;  /* 0x000000081c1c7981 */ /* 0x000f22000c1e1900 */
[----:B--2---:R-:W-:Y:S01]  /*0650*/  FFMA R26, R17, R16, R26 ;  /* 0x00000010111a7223 */ /* 0x004fe2000000001a */
[----:B------:R-:W-:-:S04]  /*0660*/  IMAD.WIDE R16, R23, 0x4, R12 ;  /* 0x0000000417107825 */ /* 0x000fc800078e020c */
[----:B------:R-:W-:Y:S02]  /*0670*/  IMAD.WIDE R12, R20, 0x4, R12 ;  /* 0x00000004140c7825 */ /* 0x000fe400078e020c */
[----:B------:R-:W3:Y:S04]  /*0680*/  LDG.E R17, desc[UR8][R16.64] ;  /* 0x0000000810117981 */ /* 0x000ee8000c1e1900 */
[----:B------:R-:W4:Y:S01]  /*0690*/  LDG.E R13, desc[UR8][R12.64] ;  /* 0x000000080c0d7981 */ /* 0x000f22000c1e1900 */
[----:B------:R-:W-:-:S04]  /*06a0*/  UIADD3 UR7, UPT, UPT, UR7, 0x8, URZ ;  /* 0x0000000807077890 */ /* 0x000fc8000fffe0ff */
[----:B------:R-:W-:Y:S01]  /*06b0*/  UISETP.NE.AND UP1, UPT, UR7, URZ, UPT ;  /* 0x000000ff0700728c */ /* 0x000fe2000bf25270 */
[C---:B------:R-:W-:Y:S02]  /*06c0*/  LEA R24, R5.reuse, R24, 0x3 ;  /* 0x0000001805187211 */ /* 0x040fe400078e18ff */
[C---:B------:R-:W-:Y:S02]  /*06d0*/  LEA R2, R5.reuse, R2, 0x3 ;  /* 0x0000000205027211 */ /* 0x040fe400078e18ff */
[C---:B------:R-:W-:Y:S02]  /*06e0*/  LEA R25, R5.reuse, R25, 0x3 ;  /* 0x0000001905197211 */ /* 0x040fe400078e18ff */
[C---:B------:R-:W-:Y:S02]  /*06f0*/  LEA R22, R5.reuse, R22, 0x3 ;  /* 0x0000001605167211 */ /* 0x040fe400078e18ff */
[C---:B------:R-:W-:Y:S02]  /*0700*/  LEA R18, R5.reuse, R18, 0x3 ;  /* 0x0000001205127211 */ /* 0x040fe400078e18ff */
[----:B------:R-:W-:-:S02]  /*0710*/  LEA R19, R5, R19, 0x3 ;  /* 0x0000001305137211 */ /* 0x000fc400078e18ff */
[C---:B------:R-:W-:Y:S02]  /*0720*/  LEA R23, R5.reuse, R23, 0x3 ;  /* 0x0000001705177211 */ /* 0x040fe400078e18ff */
[----:B------:R-:W-:Y:S02]  /*0730*/  LEA R20, R5, R20, 0x3 ;  /* 0x0000001405147211 */ /* 0x000fe400078e18ff */
[----:B------:R-:W-:Y:S01]  /*0740*/  LEA R21, R10, R21, 0x3 ;  /* 0x000000150a157211 */ /* 0x000fe200078e18ff */
[----:B---3--:R-:W-:-:S04]  /*0750*/  FFMA R26, R17, R27, R26 ;  /* 0x0000001b111a7223 */ /* 0x008fc8000000001a */
[----:B----4-:R-:W-:Y:S01]  /*0760*/  FFMA R26, R13, R28, R26 ;  /* 0x0000001c0d1a7223 */ /* 0x010fe2000000001a */
[----:B------:R-:W-:Y:S06]  /*0770*/  BRA.U UP1, `(.L_x_2) ;  /* 0xfffffffd01287547 */ /* 0x000fec000b83ffff */
[----:B------:R-:W-:-:S07]  /*0780*/  MOV R25, UR6 ;  /* 0x0000000600197c02 */ /* 0x000fce0008000f00 */
.L_x_1:
[----:B------:R-:W0:Y:S02]  /*0790*/  LDC R2, c[0x0][0x3a4] ;  /* 0x0000e900ff027b82 */ /* 0x000e240000000800 */
[----:B0-----:R-:W-:-:S04]  /*07a0*/  LOP3.LUT R10, R2, 0x7, RZ, 0xc0, !PT ;  /* 0x00000007020a7812 */ /* 0x001fc800078ec0ff */
[----:B------:R-:W-:-:S13]  /*07b0*/  ISETP.NE.AND P0, PT, R10, RZ, PT ;  /* 0x000000ff0a00720c */ /* 0x000fda0003f05270 */
[----:B------:R-:W-:Y:S05]  /*07c0*/  @!P0 BRA `(.L_x_3) ;  /* 0x0000000400448947 */ /* 0x000fea0003800000 */
[----:B------:R-:W-:Y:S02]  /*07d0*/  IADD3 R10, PT, PT, R10, -0x1, RZ ;  /* 0xffffffff0a0a7810 */ /* 0x000fe40007ffe0ff */
[----:B------:R-:W-:Y:S02]  /*07e0*/  LOP3.LUT R2, R2, 0x3, RZ, 0xc0, !PT ;  /* 0x0000000302027812 */ /* 0x000fe400078ec0ff */
[----:B------:R-:W-:Y:S02]  /*07f0*/  ISETP.GE.U32.AND P0, PT, R10, 0x3, PT ;  /* 0x000000030a00780c */ /* 0x000fe40003f06070 */
[----:B------:R-:W-:-:S11]  /*0800*/  ISETP.NE.AND P1, PT, R2, RZ, PT ;  /* 0x000000ff0200720c */ /* 0x000fd60003f25270 */
[----:B------:R-:W-:Y:S05]  /*0810*/  @!P0 BRA `(.L_x_4) ;  /* 0x0000000000948947 */ /* 0x000fea0003800000 */
[----:B------:R-:W0:Y:S01]  /*0820*/  LDCU.64 UR10, c[0x0][0x398] ;  /* 0x00007300ff0a77ac */ /* 0x000e220008000a00 */
[----:B------:R-:W1:Y:S01]  /*0830*/  LDC R23, c[0x0][0x3a4] ;  /* 0x0000e900ff177b82 */ /* 0x000e620000000800 */
[----:B------:R-:W-:Y:S02]  /*0840*/  IADD3 R10, PT, PT, R3, UR4, RZ ;  /* 0x00000004030a7c10 */ /* 0x000fe4000fffe0ff */
[----:B------:R-:W-:-:S05]  /*0850*/  IADD3 R22, PT, PT, R0, R11, RZ ;  /* 0x0000000b00167210 */ /* 0x000fca0007ffe0ff */
[----:B------:R-:W2:Y:S08]  /*0860*/  LDC.64 R28, c[0x0][0x388] ;  /* 0x0000e200ff1c7b82 */ /* 0x000eb00000000a00 */
[----:B------:R-:W3:Y:S01]  /*0870*/  LDC.64 R12, c[0x0][0x380] ;  /* 0x0000e000ff0c7b82 */ /* 0x000ee20000000a00 */
[C---:B0-----:R-:W-:Y:S01]  /*0880*/  IMAD R15, R25.reuse, UR10, R10 ;  /* 0x0000000a190f7c24 */ /* 0x041fe2000f8e020a */
[----:B------:R-:W-:-:S04]  /*0890*/  IADD3 R10, PT, PT, R25, UR4, RZ ;  /* 0x00000004190a7c10 */ /* 0x000fc8000fffe0ff */
[C---:B------:R-:W-:Y:S01]  /*08a0*/  IADD3 R19, PT, PT, R15.reuse, UR10, RZ ;  /* 0x0000000a0f137c10 */ /* 0x040fe2000fffe0ff */
[----:B------:R-:W-:Y:S02]  /*08b0*/  IMAD R15, R15, UR11, R22 ;  /* 0x0000000b0f0f7c24 */ /* 0x000fe4000f8e0216 */
[----:B-1----:R-:W-:Y:S01]  /*08c0*/  IMAD R17, R10, R23, R11 ;  /* 0x000000170a117224 */ /* 0x002fe200078e020b */
[----:B------:R-:W-:-:S04]  /*08d0*/  IADD3 R21, PT, PT, R19, UR10, RZ ;  /* 0x0000000a13157c10 */ /* 0x000fc8000fffe0ff */
[C---:B------:R-:W-:Y:S01]  /*08e0*/  IADD3 R27, PT, PT, R21.reuse, UR10, RZ ;  /* 0x0000000a151b7c10 */ /* 0x040fe2000fffe0ff */
[----:B------:R-:W-:Y:S02]  /*08f0*/  IMAD R21, R21, UR11, R22 ;  /* 0x0000000b15157c24 */ /* 0x000fe4000f8e0216 */
[----:B--2---:R-:W-:-:S04]  /*0900*/  IMAD.WIDE R28, R17, 0x4, R28 ;  /* 0x00000004111c7825 */ /* 0x004fc800078e021c */
[----:B------:R-:W-:Y:S01]  /*0910*/  IMAD R17, R19, UR11, R22 ;  /* 0x0000000b13117c24 */ /* 0x000fe2000f8e0216 */
[----:B------:R-:W2:Y:S01]  /*0920*/  LDG.E R10, desc[UR8][R28.64] ;  /* 0x000000081c0a7981 */ /* 0x000ea2000c1e1900 */
[----:B------:R-:W-:-:S04]  /*0930*/  IMAD.WIDE.U32 R18, R23, 0x4, R28 ;  /* 0x0000000417127825 */ /* 0x000fc800078e001c */
[----:B---3--:R-:W-:Y:S01]  /*0940*/  IMAD.WIDE R14, R15, 0x4, R12 ;  /* 0x000000040f0e7825 */ /* 0x008fe200078e020c */
[----:B------:R-:W3:Y:S03]  /*0950*/  LDG.E R24, desc[UR8][R18.64] ;  /* 0x0000000812187981 */ /* 0x000ee6000c1e1900 */
[----:B------:R-:W-:Y:S02]  /*0960*/  IMAD R22, R27, UR11, R22 ;  /* 0x0000000b1b167c24 */ /* 0x000fe4000f8e0216 */
[----:B------:R0:W2:Y:S01]  /*0970*/  LDG.E R27, desc[UR8][R14.64] ;  /* 0x000000080e1b7981 */ /* 0x0000a2000c1e1900 */
[----:B------:R-:W-:-:S06]  /*0980*/  IMAD.WIDE R16, R17, 0x4, R12 ;  /* 0x0000000411107825 */ /* 0x000fcc00078e020c */
[----:B------:R-:W3:Y:S01]  /*0990*/  LDG.E R17, desc[UR8][R16.64] ;  /* 0x0000000810117981 */ /* 0x000ee2000c1e1900 */
[----:B0-----:R-:W-:-:S04]  /*09a0*/  IMAD.WIDE R14, R21, 0x4, R12 ;  /* 0x00000004150e7825 */ /* 0x001fc800078e020c */
[----:B------:R-:W-:Y:S02]  /*09b0*/  IMAD.WIDE.U32 R20, R23, 0x4, R18 ;  /* 0x0000000417147825 */ /* 0x000fe400078e0012 */
[----:B------:R-:W4:Y:S02]  /*09c0*/  LDG.E R14, desc[UR8][R14.64] ;  /* 0x000000080e0e7981 */ /* 0x000f24000c1e1900 */
[----:B------:R-:W-:-:S04]  /*09d0*/  IMAD.WIDE R12, R22, 0x4, R12 ;  /* 0x00000004160c7825 */ /* 0x000fc800078e020c */
[----:B------:R-:W-:Y:S02]  /*09e0*/  IMAD.WIDE.U32 R22, R23, 0x4, R20 ;  /* 0x0000000417167825 */ /* 0x000fe400078e0014 */
[----:B------:R-:W4:Y:S04]  /*09f0*/  LDG.E R20, desc[UR8][R20.64] ;  /* 0x0000000814147981 */ /* 0x000f28000c1e1900 */
[----:B------:R-:W5:Y:S04]  /*0a00*/  LDG.E R12, desc[UR8][R12.64] ;  /* 0x000000080c0c7981 */ /* 0x000f68000c1e1900 */
[----:B------:R-:W5:Y:S01]  /*0a10*/  LDG.E R22, desc[UR8][R22.64] ;  /* 0x0000000816167981 */ /* 0x000f62000c1e1900 */
[----:B------:R-:W-:Y:S01]  /*0a20*/  IADD3 R25, PT, PT, R25, 0x4, RZ ;  /* 0x0000000419197810 */ /* 0x000fe20007ffe0ff */
[----:B--2---:R-:W-:-:S04]  /*0a30*/  FFMA R10, R27, R10, R26 ;  /* 0x0000000a1b0a7223 */ /* 0x004fc8000000001a */
[----:B---3--:R-:W-:-:S04]  /*0a40*/  FFMA R19, R17, R24, R10 ;  /* 0x0000001811137223 */ /* 0x008fc8000000000a */
[----:B----4-:R-:W-:-:S04]  /*0a50*/  FFMA R19, R14, R20, R19 ;  /* 0x000000140e137223 */ /* 0x010fc80000000013 */
[----:B-----5:R-:W-:-:S07]  /*0a60*/  FFMA R26, R12, R22, R19 ;  /* 0x000000160c1a7223 */ /* 0x020fce0000000013 */
.L_x_4:
[----:B------:R-:W-:Y:S05]  /*0a70*/  @!P1 BRA `(.L_x_3) ;  /* 0x0000000000989947 */ /* 0x000fea0003800000 */
[----:B------:R-:W0:Y:S01]  /*0a80*/  LDC R10, c[0x0][0x3a4] ;  /* 0x0000e900ff0a7b82 */ /* 0x000e220000000800 */
[----:B------:R-:W-:Y:S02]  /*0a90*/  ISETP.NE.AND P0, PT, R2, 0x1, PT ;  /* 0x000000010200780c */ /* 0x000fe40003f05270 */
[----:B------:R-:W-:-:S05]  /*0aa0*/  IADD3 R20, PT, PT, R3, UR4, RZ ;  /* 0x0000000403147c10 */ /* 0x000fca000fffe0ff */
[----:B------:R-:W1:Y:S06]  /*0ab0*/  LDC.64 R18, c[0x0][0x388] ;  /* 0x0000e200ff127b82 */ /* 0x000e6c0000000a00 */
[----:B------:R-:W-:Y:S02]  /*0ac0*/  @P0 IADD3 R16, PT, PT, R25, UR4, RZ ;  /* 0x0000000419100c10 */ /* 0x000fe4000fffe0ff */
[----:B------:R-:W2:Y:S01]  /*0ad0*/  @P0 LDC.64 R14, c[0x0][0x398] ;  /* 0x0000e600ff0e0b82 */ /* 0x000ea20000000a00 */
[----:B0-----:R-:W-:-:S07]  /*0ae0*/  LOP3.LUT R2, R10, 0x1, RZ, 0xc0, !PT ;  /* 0x000000010a027812 */ /* 0x001fce00078ec0ff */
[----:B------:R-:W0:Y:S01]  /*0af0*/  LDC.64 R22, c[0x0][0x380] ;  /* 0x0000e000ff167b82 */ /* 0x000e220000000a00 */
[----:B------:R-:W-:Y:S01]  /*0b00*/  @P0 IMAD R17, R16, R10, R11 ;  /* 0x0000000a10110224 */ /* 0x000fe200078e020b */
[----:B------:R-:W-:Y:S02]  /*0b10*/  ISETP.NE.U32.AND P1, PT, R2, 0x1, PT ;  /* 0x000000010200780c */ /* 0x000fe40003f25070 */
[----:B------:R-:W-:Y:S01]  /*0b20*/  IADD3 R2, PT, PT, R0, R11, RZ ;  /* 0x0000000b00027210 */ /* 0x000fe20007ffe0ff */
[----:B-1----:R-:W-:-:S03]  /*0b30*/  @P0 IMAD.WIDE R18, R17, 0x4, R18 ;  /* 0x0000000411120825 */ /* 0x002fc600078e0212 */
[----:B------:R-:W1:Y:S01]  /*0b40*/  LDC.64 R16, c[0x0][0x388] ;  /* 0x0000e200ff107b82 */ /* 0x000e620000000a00 */
[C---:B--2---:R-:W-:Y:S01]  /*0b50*/  @P0 IMAD R21, R25.reuse, R14, R20 ;  /* 0x0000000e19150224 */ /* 0x044fe200078e0214 */
[----:B------:R-:W-:-:S06]  /*0b60*/  @P0 IADD3 R25, PT, PT, R25, 0x2, RZ ;  /* 0x0000000219190810 */ /* 0x000fcc0007ffe0ff */
[----:B------:R-:W2:Y:S01]  /*0b70*/  @!P1 LDC.64 R12, c[0x0][0x398] ;  /* 0x0000e600ff0c9b82 */ /* 0x000ea20000000a00 */
[C---:B------:R-:W-:Y:S01]  /*0b80*/  @P0 IADD3 R27, PT, PT, R21.reuse, R14, RZ ;  /* 0x0000000e151b0210 */ /* 0x040fe20007ffe0ff */
[----:B------:R-:W-:-:S04]  /*0b90*/  @P0 IMAD R21, R21, R15, R2 ;  /* 0x0000000f15150224 */ /* 0x000fc800078e0202 */
[----:B------:R-:W-:Y:S02]  /*0ba0*/  @P0 IMAD R27, R27, R15, R2 ;  /* 0x0000000f1b1b0224 */ /* 0x000fe400078e0202 */
[----:B------:R-:W3:Y:S01]  /*0bb0*/  LDC.64 R14, c[0x0][0x380] ;  /* 0x0000e000ff0e7b82 */ /* 0x000ee20000000a00 */
[C---:B--2---:R-:W-:Y:S01]  /*0bc0*/  @!P1 IMAD R12, R25.reuse, R12, R20 ;  /* 0x0000000c190c9224 */ /* 0x044fe200078e0214 */
[----:B------:R-:W-:Y:S01]  /*0bd0*/  @!P1 IADD3 R25, PT, PT, R25, UR4, RZ ;  /* 0x0000000419199c10 */ /* 0x000fe2000fffe0ff */
[----:B0-----:R-:W-:-:S04]  /*0be0*/  @P0 IMAD.WIDE R20, R21, 0x4, R22 ;  /* 0x0000000415140825 */ /* 0x001fc800078e0216 */
[----:B------:R-:W-:Y:S02]  /*0bf0*/  @P0 IMAD.WIDE R22, R27, 0x4, R22 ;  /* 0x000000041b160825 */ /* 0x000fe400078e0216 */
[----:B------:R-:W2:Y:S02]  /*0c00*/  @P0 LDG.E R21, desc[UR8][R20.64] ;  /* 0x0000000814150981 */ /* 0x000ea4000c1e1900 */
[----:B------:R-:W-:Y:S02]  /*0c10*/  @!P1 IMAD R27, R12, R13, R2 ;  /* 0x0000000d0c1b9224 */ /* 0x000fe400078e0202 */
[----:B------:R-:W-:Y:S01]  /*0c20*/  @!P1 IMAD R25, R25, R10, R11 ;  /* 0x0000000a19199224 */ /* 0x000fe200078e020b */
[----:B------:R-:W4:Y:S01]  /*0c30*/  @P0 LDG.E R22, desc[UR8][R22.64] ;  /* 0x0000000816160981 */ /* 0x000f22000c1e1900 */
[----:B------:R-:W-:-:S03]  /*0c40*/  @P0 IMAD.WIDE.U32 R12, R10, 0x4, R18 ;  /* 0x000000040a0c0825 */ /* 0x000fc600078e0012 */
[----:B------:R-:W2:Y:S01]  /*0c50*/  @P0 LDG.E R18, desc[UR8][R18.64] ;  /* 0x0000000812120981 */ /* 0x000ea2000c1e1900 */
[----:B---3--:R-:W-:-:S03]  /*0c60*/  @!P1 IMAD.WIDE R14, R27, 0x4, R14 ;  /* 0x000000041b0e9825 */ /* 0x008fc600078e020e */
[----:B------:R-:W4:Y:S01]  /*0c70*/  @P0 LDG.E R12, desc[UR8][R12.64] ;  /* 0x000000080c0c0981 */ /* 0x000f22000c1e1900 */
[----:B-1----:R-:W-:-:S03]  /*0c80*/  @!P1 IMAD.WIDE R16, R25, 0x4, R16 ;  /* 0x0000000419109825 */ /* 0x002fc600078e0210 */
[----:B------:R-:W3:Y:S04]  /*0c90*/  @!P1 LDG.E R15, desc[UR8][R14.64] ;  /* 0x000000080e0f9981 */ /* 0x000ee8000c1e1900 */
[----:B------:R-:W3:Y:S01]  /*0ca0*/  @!P1 LDG.E R16, desc[UR8][R16.64] ;  /* 0x0000000810109981 */ /* 0x000ee2000c1e1900 */
[----:B--2---:R-:W-:-:S04]  /*0cb0*/  @P0 FFMA R21, R21, R18, R26 ;  /* 0x0000001215150223 */ /* 0x004fc8000000001a */
[----:B----4-:R-:W-:-:S04]  /*0cc0*/  @P0 FFMA R26, R22, R12, R21 ;  /* 0x0000000c161a0223 */ /* 0x010fc80000000015 */
[----:B---3--:R-:W-:-:S07]  /*0cd0*/  @!P1 FFMA R26, R15, R16, R26 ;  /* 0x000000100f1a9223 */ /* 0x008fce000000001a */
.L_x_3:
[----:B------:R-:W0:Y:S01]  /*0ce0*/  LDCU UR7, c[0x0][0x3a4] ;  /* 0x00007480ff0777ac */ /* 0x000e220008000800 */
[----:B------:R-:W-:-:S04]  /*0cf0*/  IADD3 R11, PT, PT, R11, 0x1, RZ ;  /* 0x000000010b0b7810 */ /* 0x000fc80007ffe0ff */
[----:B0-----:R-:W-:-:S13]  /*0d00*/  ISETP.NE.AND P0, PT, R11, UR7, PT ;  /* 0x000000070b007c0c */ /* 0x001fda000bf05270 */
[----:B------:R-:W-:Y:S05]  /*0d10*/  @P0 BRA `(.L_x_5) ;  /* 0xfffffff4005c0947 */ /* 0x000fea000383ffff */
[----:B------:R-:W-:-:S04]  /*0d20*/  UIADD3 UR4, UPT, UPT, UR4, 0x1, URZ ;  /* 0x0000000104047890 */ /* 0x000fc8000fffe0ff */
[----:B------:R-:W-:-:S09]  /*0d30*/  UISETP.NE.AND UP1, UPT, UR4, UR7, UPT ;  /* 0x000000070400728c */ /* 0x000fd2000bf25270 */
[----:B------:R-:W-:Y:S05]  /*0d40*/  BRA.U UP1, `(.L_x_6) ;  /* 0xfffffff501187547 */ /* 0x000fea000b83ffff */
.L_x_0:
[----:B------:R-:W0:Y:S01]  /*0d50*/  LDC.64 R4, c[0x0][0x390] ;  /* 0x0000e400ff047b82 */ /* 0x000e220000000a00 */
[----:B------:R-:W1:Y:S02]  /*0d60*/  LDCU UR4, c[0x0][0x3ac] ;  /* 0x00007580ff0477ac */ /* 0x000e640008000800 */
[----:B-1----:R-:W-:-:S04]  /*0d70*/  IMAD R3, R3, UR4, R0 ;  /* 0x0000000403037c24 */ /* 0x002fc8000f8e0200 */
[----:B0-----:R-:W-:-:S05]  /*0d80*/  IMAD.WIDE R2, R3, 0x4, R4 ;  /* 0x0000000403027825 */ /* 0x001fca00078e0204 */
[----:B------:R-:W-:Y:S01]  /*0d90*/  STG.E desc[UR8][R2.64], R26 ;  /* 0x0000001a02007986 */ /* 0x000fe2000c101908 */
[----:B------:R-:W-:Y:S05]  /*0da0*/  EXIT ;  /* 0x000000000000794d */ /* 0x000fea0003800000 */
.L_x_7:
[----:B------:R-:W-:-:S00]  /*0db0*/  BRA `(.L_x_7) ;  /* 0xfffffffc00fc7947 */ /* 0x000fc0000383ffff */
[----:B------:R-:W-:-:S00]  /*0dc0*/  NOP ;  /* 0x0000000000007918 */ /* 0x000fc00000000000 */
        /* <DEDUP_REMOVED lines=11> */
.L_x_8:


//--------------------- .nv.shared.reserved.0     --------------------------
	.section	.nv.shared.reserved.0,"aw",@nobits
	.weak		__nv_reservedSMEM_offset_0_alias
	.size		__nv_reservedSMEM_offset_0_alias, 0, 64
	.other		__nv_reservedSMEM_offset_0_alias,@"STO_CUDA_RESERVED_SHARED STV_DEFAULT"
__nv_reservedSMEM_offset_0_alias:
	.zero		0
	.zero		64


//--------------------- .nv.constant0._Z15gpuMatrixConv3DPfS_S_iiiiii --------------------------
	.section	.nv.constant0._Z15gpuMatrixConv3DPfS_S_iiiiii,"a",@progbits
	.sectionflags	@""
	.align	4
.nv.constant0._Z15gpuMatrixConv3DPfS_S_iiiiii:
	.zero		944


//--------------------- SYMBOLS --------------------------

	.type		.nv.reservedSmem.offset0,@object
	.size		.nv.reservedSmem.offset0,0x4
